//
// Generated by NVIDIA NVVM Compiler
//
// Compiler Build ID: CL-36424714
// Cuda compilation tools, release 13.0, V13.0.88
// Based on NVVM 20.0.0
//

.version 9.0
.target sm_100
.address_size 64

	// .globl	_Z19histogram_sharedmemPiS_
// _ZZ19histogram_sharedmemPiS_E11histo_block has been demoted

.visible .entry _Z19histogram_sharedmemPiS_(
	.param .u64 .ptr .align 1 _Z19histogram_sharedmemPiS__param_0,
	.param .u64 .ptr .align 1 _Z19histogram_sharedmemPiS__param_1
)
{
	.reg .pred 	%p<11>;
	.reg .b32 	%r<75>;
	.reg .b64 	%rd<19>;
	// demoted variable
	.shared .align 4 .b8 _ZZ19histogram_sharedmemPiS_E11histo_block[40];
	ld.param.u64 	%rd7, [_Z19histogram_sharedmemPiS__param_0];
	ld.param.u64 	%rd6, [_Z19histogram_sharedmemPiS__param_1];
	cvta.to.global.u64 	%rd1, %rd7;
	mov.u32 	%r1, %ntid.x;
	mov.u32 	%r26, %ctaid.x;
	mov.u32 	%r74, %tid.x;
	mad.lo.s32 	%r71, %r1, %r26, %r74;
	mov.u32 	%r27, %nctaid.x;
	mul.lo.s32 	%r4, %r1, %r27;
	setp.gt.u32 	%p1, %r74, 9;
	@%p1 bra 	$L__BB0_3;
	shl.b32 	%r28, %r74, 2;
	mov.u32 	%r29, _ZZ19histogram_sharedmemPiS_E11histo_block;
	add.s32 	%r67, %r29, %r28;
	shl.b32 	%r6, %r1, 2;
	mov.u32 	%r68, %r74;
$L__BB0_2:
	mov.b32 	%r30, 0;
	st.shared.u32 	[%r67], %r30;
	add.s32 	%r68, %r68, %r1;
	add.s32 	%r67, %r67, %r6;
	setp.lt.u32 	%p2, %r68, 10;
	@%p2 bra 	$L__BB0_2;
$L__BB0_3:
	bar.sync 	0;
	setp.gt.s32 	%p3, %r71, 99999;
	@%p3 bra 	$L__BB0_10;
	add.s32 	%r31, %r71, %r4;
	max.s32 	%r32, %r31, 100000;
	setp.lt.s32 	%p4, %r31, 100000;
	selp.u32 	%r33, 1, 0, %p4;
	add.s32 	%r34, %r31, %r33;
	sub.s32 	%r35, %r32, %r34;
	div.u32 	%r36, %r35, %r4;
	add.s32 	%r11, %r36, %r33;
	and.b32  	%r37, %r11, 3;
	setp.eq.s32 	%p5, %r37, 3;
	@%p5 bra 	$L__BB0_7;
	add.s32 	%r38, %r11, 1;
	and.b32  	%r39, %r38, 3;
	neg.s32 	%r69, %r39;
$L__BB0_6:
	.pragma "nounroll";
	mul.wide.s32 	%rd8, %r71, 4;
	add.s64 	%rd9, %rd1, %rd8;
	ld.global.u32 	%r40, [%rd9];
	shl.b32 	%r41, %r40, 2;
	mov.u32 	%r42, _ZZ19histogram_sharedmemPiS_E11histo_block;
	add.s32 	%r43, %r42, %r41;
	atom.shared.add.u32 	%r44, [%r43], 1;
	add.s32 	%r71, %r71, %r4;
	add.s32 	%r69, %r69, 1;
	setp.ne.s32 	%p6, %r69, 0;
	@%p6 bra 	$L__BB0_6;
$L__BB0_7:
	setp.lt.u32 	%p7, %r11, 3;
	@%p7 bra 	$L__BB0_10;
	mov.u32 	%r47, _ZZ19histogram_sharedmemPiS_E11histo_block;
	mul.wide.s32 	%rd12, %r4, 4;
	shl.b32 	%r62, %r4, 2;
$L__BB0_9:
	mul.wide.s32 	%rd10, %r71, 4;
	add.s64 	%rd11, %rd1, %rd10;
	ld.global.u32 	%r45, [%rd11];
	shl.b32 	%r46, %r45, 2;
	add.s32 	%r48, %r47, %r46;
	atom.shared.add.u32 	%r49, [%r48], 1;
	add.s64 	%rd13, %rd11, %rd12;
	ld.global.u32 	%r50, [%rd13];
	shl.b32 	%r51, %r50, 2;
	add.s32 	%r52, %r47, %r51;
	atom.shared.add.u32 	%r53, [%r52], 1;
	add.s64 	%rd14, %rd13, %rd12;
	ld.global.u32 	%r54, [%rd14];
	shl.b32 	%r55, %r54, 2;
	add.s32 	%r56, %r47, %r55;
	atom.shared.add.u32 	%r57, [%r56], 1;
	add.s64 	%rd15, %rd14, %rd12;
	ld.global.u32 	%r58, [%rd15];
	shl.b32 	%r59, %r58, 2;
	add.s32 	%r60, %r47, %r59;
	atom.shared.add.u32 	%r61, [%r60], 1;
	add.s32 	%r71, %r62, %r71;
	setp.lt.s32 	%p8, %r71, 100000;
	@%p8 bra 	$L__BB0_9;
$L__BB0_10:
	setp.gt.u32 	%p9, %r74, 9;
	bar.sync 	0;
	@%p9 bra 	$L__BB0_13;
	mul.wide.u32 	%rd16, %r74, 4;
	cvta.to.global.u64 	%rd17, %rd6;
	add.s64 	%rd18, %rd17, %rd16;
	mul.wide.u32 	%rd3, %r1, 4;
	shl.b32 	%r63, %r74, 2;
	mov.u32 	%r64, _ZZ19histogram_sharedmemPiS_E11histo_block;
	add.s32 	%r73, %r64, %r63;
	shl.b32 	%r21, %r1, 2;
$L__BB0_12:
	ld.shared.u32 	%r65, [%r73];
	atom.global.add.u32 	%r66, [%rd18], %r65;
	add.s32 	%r74, %r74, %r1;
	add.s64 	%rd18, %rd18, %rd3;
	add.s32 	%r73, %r73, %r21;
	setp.lt.u32 	%p10, %r74, 10;
	@%p10 bra 	$L__BB0_12;
$L__BB0_13:
	ret;

}


// ===== COMPILED SASS (sm_100) =====

	.target	sm_100

	.elftype	@"ET_EXEC"


//--------------------- .note.nv.tkinfo           --------------------------
	.section	.note.nv.tkinfo,"",@"SHT_NOTE"
	.sectionflags	@"SHF_NOTE_NV_TKINFO"
	.tkinfo
        /*0018*/ 	.word	0x00000002
        /*0030*/ 	.string	""
        /*0030*/ 	.string	"ptxas"
        /*0030*/ 	.string	"Cuda compilation tools, release 13.0, V13.0.88"
        /*0030*/ 	.string	"Build cuda_13.0.r13.0/compiler.36424714_0"
        /*0030*/ 	.string	"-arch sm_100 -m 64 "



//--------------------- .note.nv.cuinfo           --------------------------
	.section	.note.nv.cuinfo,"",@"SHT_NOTE"
	.sectionflags	@"SHF_NOTE_NV_CUINFO"
        /*0018*/ 	.short	0x0002
        /*001a*/ 	.short	0x0064
        /*001c*/ 	.short	0x0082
	.zero		2


//--------------------- .nv.info                  --------------------------
	.section	.nv.info,"",@"SHT_CUDA_INFO"
	.align	4


	//----- nvinfo : EIATTR_REGCOUNT
	.align		4
        /*0000*/ 	.byte	0x04, 0x2f
        /*0002*/ 	.short	(.L_1 - .L_0)
	.align		4
.L_0:
        /*0004*/ 	.word	index@(_Z19histogram_sharedmemPiS_)
        /*0008*/ 	.word	0x00000016


	//----- nvinfo : EIATTR_FRAME_SIZE
	.align		4
.L_1:
        /*000c*/ 	.byte	0x04, 0x11
        /*000e*/ 	.short	(.L_3 - .L_2)
	.align		4
.L_2:
        /*0010*/ 	.word	index@(_Z19histogram_sharedmemPiS_)
        /*0014*/ 	.word	0x00000000


	//----- nvinfo : EIATTR_MIN_STACK_SIZE
	.align		4
.L_3:
        /*0018*/ 	.byte	0x04, 0x12
        /*001a*/ 	.short	(.L_5 - .L_4)
	.align		4
.L_4:
        /*001c*/ 	.word	index@(_Z19histogram_sharedmemPiS_)
        /*0020*/ 	.word	0x00000000
.L_5:


//--------------------- .nv.compat                --------------------------
	.section	.nv.compat,"",@"SHT_CUDA_COMPAT_INFO"
	.align	4
        /*0000*/ 	.byte	0x02, 0x09, 0x00, 0x00, 0x02, 0x02, 0x01, 0x00, 0x02, 0x05, 0x05, 0x00, 0x03, 0x07, 0x01, 0x01
        /*0010*/ 	.byte	0x02, 0x03, 0x00, 0x00, 0x02, 0x06, 0x01, 0x00, 0x04, 0x0b, 0x08, 0x00, 0x09, 0x00, 0x00, 0x00
        /*0020*/ 	.byte	0x00, 0x00, 0x00, 0x00


//--------------------- .nv.info._Z19histogram_sharedmemPiS_ --------------------------
	.section	.nv.info._Z19histogram_sharedmemPiS_,"",@"SHT_CUDA_INFO"
	.sectionflags	@""
	.align	4


	//----- nvinfo : EIATTR_CUDA_API_VERSION
	.align		4
        /*0000*/ 	.byte	0x04, 0x37
        /*0002*/ 	.short	(.L_7 - .L_6)
.L_6:
        /*0004*/ 	.word	0x00000082


	//----- nvinfo : EIATTR_KPARAM_INFO
	.align		4
.L_7:
        /*0008*/ 	.byte	0x04, 0x17
        /*000a*/ 	.short	(.L_9 - .L_8)
.L_8:
        /*000c*/ 	.word	0x00000000
        /*0010*/ 	.short	0x0001
        /*0012*/ 	.short	0x0008
        /*0014*/ 	.byte	0x00, 0xf5, 0x21, 0x00


	//----- nvinfo : EIATTR_KPARAM_INFO
	.align		4
.L_9:
        /*0018*/ 	.byte	0x04, 0x17
        /*001a*/ 	.short	(.L_11 - .L_10)
.L_10:
        /*001c*/ 	.word	0x00000000
        /*0020*/ 	.short	0x0000
        /*0022*/ 	.short	0x0000
        /*0024*/ 	.byte	0x00, 0xf5, 0x21, 0x00


	//----- nvinfo : EIATTR_SPARSE_MMA_MASK
	.align		4
.L_11:
        /*0028*/ 	.byte	0x03, 0x50
        /*002a*/ 	.short	0x0000


	//----- nvinfo : EIATTR_MAXREG_COUNT
	.align		4
        /*002c*/ 	.byte	0x03, 0x1b
        /*002e*/ 	.short	0x00ff


	//----- nvinfo : EIATTR_NUM_BARRIERS
	.align		4
        /*0030*/ 	.byte	0x02, 0x4c
        /*0032*/ 	.byte	0x01
	.zero		1


	//----- nvinfo : EIATTR_MERCURY_ISA_VERSION
	.align		4
        /*0034*/ 	.byte	0x03, 0x5f
        /*0036*/ 	.short	0x0101


	//----- nvinfo : EIATTR_VRC_CTA_INIT_COUNT
	.align		4
        /*0038*/ 	.byte	0x02, 0x4a
	.zero		1
	.zero		1


	//----- nvinfo : EIATTR_EXIT_INSTR_OFFSETS
	.align		4
        /*003c*/ 	.byte	0x04, 0x1c
        /*003e*/ 	.short	(.L_13 - .L_12)


	//   ....[0]....
.L_12:
        /*0040*/ 	.word	0x00000620


	//   ....[1]....
        /*0044*/ 	.word	0x00000700


	//----- nvinfo : EIATTR_CRS_STACK_SIZE
	.align		4
.L_13:
        /*0048*/ 	.byte	0x04, 0x1e
        /*004a*/ 	.short	(.L_15 - .L_14)
.L_14:
        /*004c*/ 	.word	0x00000000


	//----- nvinfo : EIATTR_CBANK_PARAM_SIZE
	.align		4
.L_15:
        /*0050*/ 	.byte	0x03, 0x19
        /*0052*/ 	.short	0x0010


	//----- nvinfo : EIATTR_PARAM_CBANK
	.align		4
        /*0054*/ 	.byte	0x04, 0x0a
        /*0056*/ 	.short	(.L_17 - .L_16)
	.align		4
.L_16:
        /*0058*/ 	.word	index@(.nv.constant0._Z19histogram_sharedmemPiS_)
        /*005c*/ 	.short	0x0380
        /*005e*/ 	.short	0x0010


	//----- nvinfo : EIATTR_SW_WAR
	.align		4
.L_17:
        /*0060*/ 	.byte	0x04, 0x36
        /*0062*/ 	.short	(.L_19 - .L_18)
.L_18:
        /*0064*/ 	.word	0x00000008
.L_19:


//--------------------- .nv.callgraph             --------------------------
	.section	.nv.callgraph,"",@"SHT_CUDA_CALLGRAPH"
	.align	4
	.sectionentsize	8
	.align		4
        /*0000*/ 	.word	0x00000000
	.align		4
        /*0004*/ 	.word	0xffffffff
	.align		4
        /*0008*/ 	.word	0x00000000
	.align		4
        /*000c*/ 	.word	0xfffffffe
	.align		4
        /*0010*/ 	.word	0x00000000
	.align		4
        /*0014*/ 	.word	0xfffffffd
	.align		4
        /*0018*/ 	.word	0x00000000
	.align		4
        /*001c*/ 	.word	0xfffffffc


//--------------------- .text._Z19histogram_sharedmemPiS_ --------------------------
	.section	.text._Z19histogram_sharedmemPiS_,"ax",@progbits
	.align	128
        .global         _Z19histogram_sharedmemPiS_
        .type           _Z19histogram_sharedmemPiS_,@function
        .size           _Z19histogram_sharedmemPiS_,(.L_x_11 - _Z19histogram_sharedmemPiS_)
        .other          _Z19histogram_sharedmemPiS_,@"STO_CUDA_ENTRY STV_DEFAULT"
_Z19histogram_sharedmemPiS_:
.text._Z19histogram_sharedmemPiS_:
[----:B------:R-:W-:Y:S01]  /*0000*/  LDC R1, c[0x0][0x37c] ;  /* 0x0000df00ff017b82 */ /* 0x000fe20000000800 */
[----:B------:R-:W0:Y:S07]  /*0010*/  S2R R0, SR_TID.X ;  /* 0x0000000000007919 */ /* 0x000e2e0000002100 */
[----:B------:R-:W1:Y:S01]  /*0020*/  S2UR UR4, SR_CTAID.X ;  /* 0x00000000000479c3 */ /* 0x000e620000002500 */
[----:B------:R-:W-:Y:S07]  /*0030*/  BSSY.RECONVERGENT B0, `(.L_x_0) ;  /* 0x0000011000007945 */ /* 0x000fee0003800200 */
[----:B------:R-:W1:Y:S01]  /*0040*/  LDC R3, c[0x0][0x360] ;  /* 0x0000d800ff037b82 */ /* 0x000e620000000800 */
[----:B------:R-:W2:Y:S01]  /*0050*/  LDCU UR5, c[0x0][0x370] ;  /* 0x00006e00ff0577ac */ /* 0x000ea20008000800 */
[----:B0-----:R-:W-:Y:S01]  /*0060*/  ISETP.GT.U32.AND P0, PT, R0, 0x9, PT ;  /* 0x000000090000780c */ /* 0x001fe20003f04070 */
[----:B-1----:R-:W-:-:S02]  /*0070*/  IMAD R2, R3, UR4, R0 ;  /* 0x0000000403027c24 */ /* 0x002fc4000f8e0200 */
[----:B--2---:R-:W-:-:S10]  /*0080*/  IMAD R5, R3, UR5, RZ ;  /* 0x0000000503057c24 */ /* 0x004fd4000f8e02ff */
[----:B------:R-:W-:Y:S05]  /*0090*/  @P0 BRA `(.L_x_1) ;  /* 0x0000000000280947 */ /* 0x000fea0003800000 */
[----:B------:R-:W0:Y:S01]  /*00a0*/  S2UR UR5, SR_CgaCtaId ;  /* 0x00000000000579c3 */ /* 0x000e220000008800 */
[----:B------:R-:W-:Y:S01]  /*00b0*/  UMOV UR4, 0x400 ;  /* 0x0000040000047882 */ /* 0x000fe20000000000 */
[----:B------:R-:W-:Y:S01]  /*00c0*/  IMAD.MOV.U32 R6, RZ, RZ, R0 ;  /* 0x000000ffff067224 */ /* 0x000fe200078e0000 */
[----:B0-----:R-:W-:-:S06]  /*00d0*/  ULEA UR4, UR5, UR4, 0x18 ;  /* 0x0000000405047291 */ /* 0x001fcc000f8ec0ff */
[----:B------:R-:W-:-:S07]  /*00e0*/  LEA R4, R0, UR4, 0x2 ;  /* 0x0000000400047c11 */ /* 0x000fce000f8e10ff */
.L_x_2:
[C---:B------:R-:W-:Y:S01]  /*00f0*/  IMAD.IADD R6, R3.reuse, 0x1, R6 ;  /* 0x0000000103067824 */ /* 0x040fe200078e0206 */
[----:B------:R0:W-:Y:S04]  /*0100*/  STS [R4], RZ ;  /* 0x000000ff04007388 */ /* 0x0001e80000000800 */
[----:B------:R-:W-:Y:S01]  /*0110*/  ISETP.GE.U32.AND P0, PT, R6, 0xa, PT ;  /* 0x0000000a0600780c */ /* 0x000fe20003f06070 */
[----:B0-----:R-:W-:-:S12]  /*0120*/  IMAD R4, R3, 0x4, R4 ;  /* 0x0000000403047824 */ /* 0x001fd800078e0204 */
[----:B------:R-:W-:Y:S05]  /*0130*/  @!P0 BRA `(.L_x_2) ;  /* 0xfffffffc00ec8947 */ /* 0x000fea000383ffff */
.L_x_1:
[----:B------:R-:W-:Y:S05]  /*0140*/  BSYNC.RECONVERGENT B0 ;  /* 0x0000000000007941 */ /* 0x000fea0003800200 */
.L_x_0:
[----:B------:R-:W-:Y:S01]  /*0150*/  BAR.SYNC.DEFER_BLOCKING 0x0 ;  /* 0x0000000000007b1d */ /* 0x000fe20000010000 */
[----:B------:R-:W-:-:S05]  /*0160*/  ISETP.GT.AND P0, PT, R2, 0x1869f, PT ;  /* 0x0001869f0200780c */ /* 0x000fca0003f04270 */
[----:B------:R-:W0:Y:S01]  /*0170*/  LDCU.64 UR6, c[0x0][0x358] ;  /* 0x00006b00ff0677ac */ /* 0x000e220008000a00 */
[----:B------:R-:W-:Y:S07]  /*0180*/  BSSY.RECONVERGENT B0, `(.L_x_3) ;  /* 0x0000047000007945 */ /* 0x000fee0003800200 */
[----:B------:R-:W-:Y:S05]  /*0190*/  @P0 BRA `(.L_x_4) ;  /* 0x0000000400140947 */ /* 0x000fea0003800000 */
[----:B------:R-:W1:Y:S01]  /*01a0*/  I2F.U32.RP R10, R5 ;  /* 0x00000005000a7306 */ /* 0x000e620000209000 */
[C---:B------:R-:W-:Y:S01]  /*01b0*/  IMAD.IADD R4, R5.reuse, 0x1, R2 ;  /* 0x0000000105047824 */ /* 0x040fe200078e0202 */
[----:B------:R-:W-:Y:S01]  /*01c0*/  ISETP.NE.U32.AND P2, PT, R5, RZ, PT ;  /* 0x000000ff0500720c */ /* 0x000fe20003f45070 */
[----:B------:R-:W-:Y:S01]  /*01d0*/  IMAD.MOV R11, RZ, RZ, -R5 ;  /* 0x000000ffff0b7224 */ /* 0x000fe200078e0a05 */
[----:B------:R-:W-:Y:S02]  /*01e0*/  BSSY.RECONVERGENT B1, `(.L_x_5) ;  /* 0x0000028000017945 */ /* 0x000fe40003800200 */
[C---:B------:R-:W-:Y:S02]  /*01f0*/  ISETP.GE.AND P0, PT, R4.reuse, 0x186a0, PT ;  /* 0x000186a00400780c */ /* 0x040fe40003f06270 */
[----:B------:R-:W-:Y:S02]  /*0200*/  VIMNMX R9, PT, PT, R4, 0x186a0, !PT ;  /* 0x000186a004097848 */ /* 0x000fe40007fe0100 */
[----:B------:R-:W-:-:S04]  /*0210*/  SEL R8, RZ, 0x1, P0 ;  /* 0x00000001ff087807 */ /* 0x000fc80000000000 */
[----:B------:R-:W-:Y:S01]  /*0220*/  IADD3 R4, PT, PT, R9, -R4, -R8 ;  /* 0x8000000409047210 */ /* 0x000fe20007ffe808 */
[----:B-1----:R-:W1:Y:S02]  /*0230*/  MUFU.RCP R10, R10 ;  /* 0x0000000a000a7308 */ /* 0x002e640000001000 */
[----:B-1----:R-:W-:-:S06]  /*0240*/  IADD3 R6, PT, PT, R10, 0xffffffe, RZ ;  /* 0x0ffffffe0a067810 */ /* 0x002fcc0007ffe0ff */
[----:B------:R1:W2:Y:S02]  /*0250*/  F2I.FTZ.U32.TRUNC.NTZ R7, R6 ;  /* 0x0000000600077305 */ /* 0x0002a4000021f000 */
[----:B-1----:R-:W-:Y:S02]  /*0260*/  IMAD.MOV.U32 R6, RZ, RZ, RZ ;  /* 0x000000ffff067224 */ /* 0x002fe400078e00ff */
[----:B--2---:R-:W-:-:S04]  /*0270*/  IMAD R11, R11, R7, RZ ;  /* 0x000000070b0b7224 */ /* 0x004fc800078e02ff */
[----:B------:R-:W-:-:S06]  /*0280*/  IMAD.HI.U32 R7, R7, R11, R6 ;  /* 0x0000000b07077227 */ /* 0x000fcc00078e0006 */
[----:B------:R-:W-:-:S05]  /*0290*/  IMAD.HI.U32 R7, R7, R4, RZ ;  /* 0x0000000407077227 */ /* 0x000fca00078e00ff */
[----:B------:R-:W-:-:S05]  /*02a0*/  IADD3 R6, PT, PT, -R7, RZ, RZ ;  /* 0x000000ff07067210 */ /* 0x000fca0007ffe1ff */
[----:B------:R-:W-:-:S05]  /*02b0*/  IMAD R4, R5, R6, R4 ;  /* 0x0000000605047224 */ /* 0x000fca00078e0204 */
[----:B------:R-:W-:-:S13]  /*02c0*/  ISETP.GE.U32.AND P0, PT, R4, R5, PT ;  /* 0x000000050400720c */ /* 0x000fda0003f06070 */
[----:B------:R-:W-:Y:S02]  /*02d0*/  @P0 IMAD.IADD R4, R4, 0x1, -R5 ;  /* 0x0000000104040824 */ /* 0x000fe400078e0a05 */
[----:B------:R-:W-:-:S03]  /*02e0*/  @P0 VIADD R7, R7, 0x1 ;  /* 0x0000000107070836 */ /* 0x000fc60000000000 */
[----:B------:R-:W-:-:S13]  /*02f0*/  ISETP.GE.U32.AND P1, PT, R4, R5, PT ;  /* 0x000000050400720c */ /* 0x000fda0003f26070 */
[----:B------:R-:W-:Y:S02]  /*0300*/  @P1 IADD3 R7, PT, PT, R7, 0x1, RZ ;  /* 0x0000000107071810 */ /* 0x000fe40007ffe0ff */
[----:B------:R-:W-:-:S05]  /*0310*/  @!P2 LOP3.LUT R7, RZ, R5, RZ, 0x33, !PT ;  /* 0x00000005ff07a212 */ /* 0x000fca00078e33ff */
[----:B------:R-:W-:-:S05]  /*0320*/  IMAD.IADD R4, R8, 0x1, R7 ;  /* 0x0000000108047824 */ /* 0x000fca00078e0207 */
[C---:B------:R-:W-:Y:S02]  /*0330*/  LOP3.LUT R6, R4.reuse, 0x3, RZ, 0xc0, !PT ;  /* 0x0000000304067812 */ /* 0x040fe400078ec0ff */
[----:B------:R-:W-:Y:S02]  /*0340*/  ISETP.GE.U32.AND P1, PT, R4, 0x3, PT ;  /* 0x000000030400780c */ /* 0x000fe40003f26070 */
[----:B------:R-:W-:-:S13]  /*0350*/  ISETP.NE.AND P0, PT, R6, 0x3, PT ;  /* 0x000000030600780c */ /* 0x000fda0003f05270 */
[----:B------:R-:W-:Y:S05]  /*0360*/  @!P0 BRA `(.L_x_6) ;  /* 0x00000000003c8947 */ /* 0x000fea0003800000 */
[----:B------:R-:W1:Y:S01]  /*0370*/  S2R R9, SR_CgaCtaId ;  /* 0x0000000000097919 */ /* 0x000e620000008800 */
[----:B------:R-:W2:Y:S01]  /*0380*/  LDC.64 R6, c[0x0][0x380] ;  /* 0x0000e000ff067b82 */ /* 0x000ea20000000a00 */
[----:B------:R-:W-:Y:S01]  /*0390*/  VIADD R4, R4, 0x1 ;  /* 0x0000000104047836 */ /* 0x000fe20000000000 */
[----:B------:R-:W-:-:S04]  /*03a0*/  MOV R8, 0x400 ;  /* 0x0000040000087802 */ /* 0x000fc80000000f00 */
[----:B------:R-:W-:-:S04]  /*03b0*/  LOP3.LUT R4, R4, 0x3, RZ, 0xc0, !PT ;  /* 0x0000000304047812 */ /* 0x000fc800078ec0ff */
[----:B------:R-:W-:Y:S02]  /*03c0*/  IADD3 R4, PT, PT, -R4, RZ, RZ ;  /* 0x000000ff04047210 */ /* 0x000fe40007ffe1ff */
[----:B-1----:R-:W-:-:S07]  /*03d0*/  LEA R11, R9, R8, 0x18 ;  /* 0x00000008090b7211 */ /* 0x002fce00078ec0ff */
.L_x_7:
[----:B--2---:R-:W-:-:S06]  /*03e0*/  IMAD.WIDE R8, R2, 0x4, R6 ;  /* 0x0000000402087825 */ /* 0x004fcc00078e0206 */
[----:B0-----:R-:W2:Y:S01]  /*03f0*/  LDG.E R8, desc[UR6][R8.64] ;  /* 0x0000000608087981 */ /* 0x001ea2000c1e1900 */
[----:B------:R-:W-:Y:S01]  /*0400*/  VIADD R4, R4, 0x1 ;  /* 0x0000000104047836 */ /* 0x000fe20000000000 */
[----:B------:R-:W-:-:S04]  /*0410*/  IADD3 R2, PT, PT, R5, R2, RZ ;  /* 0x0000000205027210 */ /* 0x000fc80007ffe0ff */
[----:B------:R-:W-:Y:S01]  /*0420*/  ISETP.NE.AND P0, PT, R4, RZ, PT ;  /* 0x000000ff0400720c */ /* 0x000fe20003f05270 */
[----:B-12---:R-:W-:-:S05]  /*0430*/  IMAD R10, R8, 0x4, R11 ;  /* 0x00000004080a7824 */ /* 0x006fca00078e020b */
[----:B------:R1:W-:Y:S07]  /*0440*/  ATOMS.POPC.INC.32 RZ, [R10+URZ] ;  /* 0x000000000aff7f8c */ /* 0x0003ee000d8000ff */
[----:B------:R-:W-:Y:S05]  /*0450*/  @P0 BRA `(.L_x_7) ;  /* 0xfffffffc00e00947 */ /* 0x000fea000383ffff */
.L_x_6:
[----:B0-----:R-:W-:Y:S05]  /*0460*/  BSYNC.RECONVERGENT B1 ;  /* 0x0000000000017941 */ /* 0x001fea0003800200 */
.L_x_5:
[----:B------:R-:W-:Y:S05]  /*0470*/  @!P1 BRA `(.L_x_4) ;  /* 0x00000000005c9947 */ /* 0x000fea0003800000 */
[----:B------:R-:W0:Y:S01]  /*0480*/  S2R R9, SR_CgaCtaId ;  /* 0x0000000000097919 */ /* 0x000e220000008800 */
[----:B------:R-:W2:Y:S01]  /*0490*/  LDC.64 R6, c[0x0][0x380] ;  /* 0x0000e000ff067b82 */ /* 0x000ea20000000a00 */
[----:B------:R-:W-:-:S04]  /*04a0*/  MOV R4, 0x400 ;  /* 0x0000040000047802 */ /* 0x000fc80000000f00 */
[----:B0-----:R-:W-:-:S07]  /*04b0*/  LEA R19, R9, R4, 0x18 ;  /* 0x0000000409137211 */ /* 0x001fce00078ec0ff */
.L_x_8:
[----:B--2---:R-:W-:-:S04]  /*04c0*/  IMAD.WIDE R14, R2, 0x4, R6 ;  /* 0x00000004020e7825 */ /* 0x004fc800078e0206 */
[C---:B------:R-:W-:Y:S02]  /*04d0*/  IMAD.WIDE R8, R5.reuse, 0x4, R14 ;  /* 0x0000000405087825 */ /* 0x040fe400078e020e */
[----:B------:R-:W2:Y:S02]  /*04e0*/  LDG.E R14, desc[UR6][R14.64] ;  /* 0x000000060e0e7981 */ /* 0x000ea4000c1e1900 */
[C---:B-1----:R-:W-:Y:S02]  /*04f0*/  IMAD.WIDE R10, R5.reuse, 0x4, R8 ;  /* 0x00000004050a7825 */ /* 0x042fe400078e0208 */
[----:B------:R-:W3:Y:S02]  /*0500*/  LDG.E R8, desc[UR6][R8.64] ;  /* 0x0000000608087981 */ /* 0x000ee4000c1e1900 */
[C---:B------:R-:W-:Y:S02]  /*0510*/  IMAD.WIDE R12, R5.reuse, 0x4, R10 ;  /* 0x00000004050c7825 */ /* 0x040fe400078e020a */
[----:B------:R-:W4:Y:S04]  /*0520*/  LDG.E R10, desc[UR6][R10.64] ;  /* 0x000000060a0a7981 */ /* 0x000f28000c1e1900 */
[----:B------:R-:W5:Y:S01]  /*0530*/  LDG.E R12, desc[UR6][R12.64] ;  /* 0x000000060c0c7981 */ /* 0x000f62000c1e1900 */
[----:B------:R-:W-:-:S05]  /*0540*/  IMAD R2, R5, 0x4, R2 ;  /* 0x0000000405027824 */ /* 0x000fca00078e0202 */
[----:B------:R-:W-:Y:S01]  /*0550*/  ISETP.GE.AND P0, PT, R2, 0x186a0, PT ;  /* 0x000186a00200780c */ /* 0x000fe20003f06270 */
[----:B0-2---:R-:W-:-:S05]  /*0560*/  IMAD R4, R14, 0x4, R19 ;  /* 0x000000040e047824 */ /* 0x005fca00078e0213 */
[----:B------:R0:W-:Y:S01]  /*0570*/  ATOMS.POPC.INC.32 RZ, [R4+URZ] ;  /* 0x0000000004ff7f8c */ /* 0x0001e2000d8000ff */
[----:B---3--:R-:W-:-:S05]  /*0580*/  IMAD R16, R8, 0x4, R19 ;  /* 0x0000000408107824 */ /* 0x008fca00078e0213 */
[----:B------:R0:W-:Y:S01]  /*0590*/  ATOMS.POPC.INC.32 RZ, [R16+URZ] ;  /* 0x0000000010ff7f8c */ /* 0x0001e2000d8000ff */
[----:B----4-:R-:W-:Y:S01]  /*05a0*/  LEA R17, R10, R19, 0x2 ;  /* 0x000000130a117211 */ /* 0x010fe200078e10ff */
[----:B-----5:R-:W-:-:S04]  /*05b0*/  IMAD R18, R12, 0x4, R19 ;  /* 0x000000040c127824 */ /* 0x020fc800078e0213 */
[----:B------:R0:W-:Y:S04]  /*05c0*/  ATOMS.POPC.INC.32 RZ, [R17+URZ] ;  /* 0x0000000011ff7f8c */ /* 0x0001e8000d8000ff */
[----:B------:R0:W-:Y:S01]  /*05d0*/  ATOMS.POPC.INC.32 RZ, [R18+URZ] ;  /* 0x0000000012ff7f8c */ /* 0x0001e2000d8000ff */
[----:B------:R-:W-:Y:S05]  /*05e0*/  @!P0 BRA `(.L_x_8) ;  /* 0xfffffffc00b48947 */ /* 0x000fea000383ffff */
.L_x_4:
[----:B0-----:R-:W-:Y:S05]  /*05f0*/  BSYNC.RECONVERGENT B0 ;  /* 0x0000000000007941 */ /* 0x001fea0003800200 */
.L_x_3:
[----:B------:R-:W-:Y:S01]  /*0600*/  BAR.SYNC.DEFER_BLOCKING 0x0 ;  /* 0x0000000000007b1d */ /* 0x000fe20000010000 */
[----:B------:R-:W-:-:S13]  /*0610*/  ISETP.GT.U32.AND P0, PT, R0, 0x9, PT ;  /* 0x000000090000780c */ /* 0x000fda0003f04070 */
[----:B------:R-:W-:Y:S05]  /*0620*/  @P0 EXIT ;  /* 0x000000000000094d */ /* 0x000fea0003800000 */
[----:B------:R-:W0:Y:S01]  /*0630*/  S2UR UR5, SR_CgaCtaId ;  /* 0x00000000000579c3 */ /* 0x000e220000008800 */
[----:B------:R-:W-:-:S07]  /*0640*/  UMOV UR4, 0x400 ;  /* 0x0000040000047882 */ /* 0x000fce0000000000 */
[----:B------:R-:W2:Y:S01]  /*0650*/  LDC.64 R4, c[0x0][0x388] ;  /* 0x0000e200ff047b82 */ /* 0x000ea20000000a00 */
[----:B0-----:R-:W-:-:S06]  /*0660*/  ULEA UR4, UR5, UR4, 0x18 ;  /* 0x0000000405047291 */ /* 0x001fcc000f8ec0ff */
[C---:B------:R-:W-:Y:S01]  /*0670*/  LEA R2, R0.reuse, UR4, 0x2 ;  /* 0x0000000400027c11 */ /* 0x040fe2000f8e10ff */
[----:B--2---:R-:W-:-:S07]  /*0680*/  IMAD.WIDE.U32 R4, R0, 0x4, R4 ;  /* 0x0000000400047825 */ /* 0x004fce00078e0004 */
.L_x_9:
[----:B------:R0:W2:Y:S01]  /*0690*/  LDS R7, [R2] ;  /* 0x0000000002077984 */ /* 0x0000a20000000800 */
[----:B------:R-:W-:-:S04]  /*06a0*/  IADD3 R0, PT, PT, R3, R0, RZ ;  /* 0x0000000003007210 */ /* 0x000fc80007ffe0ff */
[----:B------:R-:W-:Y:S01]  /*06b0*/  ISETP.GE.U32.AND P0, PT, R0, 0xa, PT ;  /* 0x0000000a0000780c */ /* 0x000fe20003f06070 */
[C---:B0-----:R-:W-:Y:S01]  /*06c0*/  IMAD R2, R3.reuse, 0x4, R2 ;  /* 0x0000000403027824 */ /* 0x041fe200078e0202 */
[----:B--2---:R0:W-:Y:S02]  /*06d0*/  REDG.E.ADD.STRONG.GPU desc[UR6][R4.64], R7 ;  /* 0x000000070400798e */ /* 0x0041e4000c12e106 */
[----:B0-----:R-:W-:-:S09]  /*06e0*/  IMAD.WIDE.U32 R4, R3, 0x4, R4 ;  /* 0x0000000403047825 */ /* 0x001fd200078e0004 */
[----:B------:R-:W-:Y:S05]  /*06f0*/  @!P0 BRA `(.L_x_9) ;  /* 0xfffffffc00e48947 */ /* 0x000fea000383ffff */
[----:B------:R-:W-:Y:S05]  /*0700*/  EXIT ;  /* 0x000000000000794d */ /* 0x000fea0003800000 */
.L_x_10:
[----:B------:R-:W-:-:S00]  /*0710*/  BRA `(.L_x_10) ;  /* 0xfffffffc00fc7947 */ /* 0x000fc0000383ffff */
[----:B------:R-:W-:-:S00]  /*0720*/  NOP ;  /* 0x0000000000007918 */ /* 0x000fc00000000000 */
        /* <DEDUP_REMOVED lines=13> */
.L_x_11:


//--------------------- .nv.shared._Z19histogram_sharedmemPiS_ --------------------------
	.section	.nv.shared._Z19histogram_sharedmemPiS_,"aw",@nobits
	.sectionflags	@""
	.align	4
.nv.shared._Z19histogram_sharedmemPiS_:
	.zero		1064


//--------------------- .nv.shared.reserved.0     --------------------------
	.section	.nv.shared.reserved.0,"aw",@nobits
	.weak		__nv_reservedSMEM_offset_0_alias
	.size		__nv_reservedSMEM_offset_0_alias, 0, 64
	.other		__nv_reservedSMEM_offset_0_alias,@"STO_CUDA_RESERVED_SHARED STV_DEFAULT"
__nv_reservedSMEM_offset_0_alias:
	.zero		0
	.zero		64


//--------------------- .nv.constant0._Z19histogram_sharedmemPiS_ --------------------------
	.section	.nv.constant0._Z19histogram_sharedmemPiS_,"a",@progbits
	.sectionflags	@""
	.align	4
.nv.constant0._Z19histogram_sharedmemPiS_:
	.zero		912


//--------------------- SYMBOLS --------------------------

	.type		.nv.reservedSmem.offset0,@object
	.size		.nv.reservedSmem.offset0,0x4
	.type		.nv.reservedSmem.cap,@object
	.size		.nv.reservedSmem.cap,0x4
